	.headerflags	@"EF_CUDA_TEXMODE_UNIFIED EF_CUDA_64BIT_ADDRESS EF_CUDA_ACCELERATORS EF_CUDA_SM90 EF_CUDA_VIRTUAL_SM(EF_CUDA_SM90)"
	.elftype	@"ET_EXEC"


//--------------------- .nv.info                  --------------------------
	.section	.nv.info,"",@"SHT_CUDA_INFO"
	.align	4


	//----- nvinfo : EIATTR_REGCOUNT
	.align		4
        /*0000*/ 	.byte	0x04, 0x2f
        /*0002*/ 	.short	(.L_1 - .L_0)
	.align		4
.L_0:
        /*0004*/ 	.word	index@(triton_per_fused__softmax_9)
        /*0008*/ 	.word	0x0000000f


	//----- nvinfo : EIATTR_MIN_STACK_SIZE
	.align		4
.L_1:
        /*000c*/ 	.byte	0x04, 0x12
        /*000e*/ 	.short	(.L_3 - .L_2)
	.align		4
.L_2:
        /*0010*/ 	.word	index@(triton_per_fused__softmax_9)
        /*0014*/ 	.word	0x00000000


	//----- nvinfo : EIATTR_FRAME_SIZE
	.align		4
.L_3:
        /*0018*/ 	.byte	0x04, 0x11
        /*001a*/ 	.short	(.L_5 - .L_4)
	.align		4
.L_4:
        /*001c*/ 	.word	index@(triton_per_fused__softmax_9)
        /*0020*/ 	.word	0x00000000


	//----- nvinfo : EIATTR_MIN_STACK_SIZE
	.align		4
.L_5:
        /*0024*/ 	.byte	0x04, 0x12
        /*0026*/ 	.short	(.L_7 - .L_6)
	.align		4
.L_6:
        /*0028*/ 	.word	index@(triton_per_fused__softmax_9)
        /*002c*/ 	.word	0x00000000
.L_7:


//--------------------- .nv.info.triton_per_fused__softmax_9 --------------------------
	.section	.nv.info.triton_per_fused__softmax_9,"",@"SHT_CUDA_INFO"
	.sectionflags	@""
	.align	4


	//----- nvinfo : EIATTR_CUDA_API_VERSION
	.align		4
        /*0000*/ 	.byte	0x04, 0x37
        /*0002*/ 	.short	(.L_9 - .L_8)
.L_8:
        /*0004*/ 	.word	0x0000007c


	//----- nvinfo : EIATTR_KPARAM_INFO
	.align		4
.L_9:
        /*0008*/ 	.byte	0x04, 0x17
        /*000a*/ 	.short	(.L_11 - .L_10)
.L_10:
        /*000c*/ 	.word	0x00000000
        /*0010*/ 	.short	0x0003
        /*0012*/ 	.short	0x0014
        /*0014*/ 	.byte	0x00, 0xf0, 0x11, 0x00


	//----- nvinfo : EIATTR_KPARAM_INFO
	.align		4
.L_11:
        /*0018*/ 	.byte	0x04, 0x17
        /*001a*/ 	.short	(.L_13 - .L_12)
.L_12:
        /*001c*/ 	.word	0x00000000
        /*0020*/ 	.short	0x0002
        /*0022*/ 	.short	0x0010
        /*0024*/ 	.byte	0x00, 0xf0, 0x11, 0x00


	//----- nvinfo : EIATTR_KPARAM_INFO
	.align		4
.L_13:
        /*0028*/ 	.byte	0x04, 0x17
        /*002a*/ 	.short	(.L_15 - .L_14)
.L_14:
        /*002c*/ 	.word	0x00000000
        /*0030*/ 	.short	0x0001
        /*0032*/ 	.short	0x0008
        /*0034*/ 	.byte	0x00, 0xf4, 0x21, 0x00


	//----- nvinfo : EIATTR_KPARAM_INFO
	.align		4
.L_15:
        /*0038*/ 	.byte	0x04, 0x17
        /*003a*/ 	.short	(.L_17 - .L_16)
.L_16:
        /*003c*/ 	.word	0x00000000
        /*0040*/ 	.short	0x0000
        /*0042*/ 	.short	0x0000
        /*0044*/ 	.byte	0x00, 0xf4, 0x21, 0x00


	//----- nvinfo : EIATTR_SPARSE_MMA_MASK
	.align		4
.L_17:
        /*0048*/ 	.byte	0x03, 0x50
        /*004a*/ 	.short	0x0000


	//----- nvinfo : EIATTR_MAXREG_COUNT
	.align		4
        /*004c*/ 	.byte	0x03, 0x1b
        /*004e*/ 	.short	0x00ff


	//----- nvinfo : EIATTR_COOP_GROUP_MASK_REGIDS
	.align		4
        /*0050*/ 	.byte	0x04, 0x29
        /*0052*/ 	.short	(.L_19 - .L_18)


	//   ....[0]....
.L_18:
        /*0054*/ 	.word	0xffffffff


	//   ....[1]....
        /*0058*/ 	.word	0xffffffff


	//   ....[2]....
        /*005c*/ 	.word	0xffffffff


	//   ....[3]....
        /*0060*/ 	.word	0xffffffff


	//   ....[4]....
        /*0064*/ 	.word	0xffffffff


	//   ....[5]....
        /*0068*/ 	.word	0xffffffff


	//   ....[6]....
        /*006c*/ 	.word	0xffffffff


	//   ....[7]....
        /*0070*/ 	.word	0xffffffff


	//   ....[8]....
        /*0074*/ 	.word	0xffffffff


	//   ....[9]....
        /*0078*/ 	.word	0xffffffff


	//----- nvinfo : EIATTR_COOP_GROUP_INSTR_OFFSETS
	.align		4
.L_19:
        /*007c*/ 	.byte	0x04, 0x28
        /*007e*/ 	.short	(.L_21 - .L_20)


	//   ....[0]....
.L_20:
        /*0080*/ 	.word	0x00000100


	//   ....[1]....
        /*0084*/ 	.word	0x00000140


	//   ....[2]....
        /*0088*/ 	.word	0x00000180


	//   ....[3]....
        /*008c*/ 	.word	0x000001c0


	//   ....[4]....
        /*0090*/ 	.word	0x00000200


	//   ....[5]....
        /*0094*/ 	.word	0x000002c0


	//   ....[6]....
        /*0098*/ 	.word	0x000002f0


	//   ....[7]....
        /*009c*/ 	.word	0x00000310


	//   ....[8]....
        /*00a0*/ 	.word	0x00000340


	//   ....[9]....
        /*00a4*/ 	.word	0x00000360


	//----- nvinfo : EIATTR_EXIT_INSTR_OFFSETS
	.align		4
.L_21:
        /*00a8*/ 	.byte	0x04, 0x1c
        /*00aa*/ 	.short	(.L_23 - .L_22)


	//   ....[0]....
.L_22:
        /*00ac*/ 	.word	0x00000470


	//   ....[1]....
        /*00b0*/ 	.word	0x00000490


	//----- nvinfo : EIATTR_REQNTID
	.align		4
.L_23:
        /*00b4*/ 	.byte	0x04, 0x10
        /*00b6*/ 	.short	(.L_25 - .L_24)
.L_24:
        /*00b8*/ 	.word	0x00000040
        /*00bc*/ 	.word	0x00000001
        /*00c0*/ 	.word	0x00000001


	//----- nvinfo : EIATTR_CBANK_PARAM_SIZE
	.align		4
.L_25:
        /*00c4*/ 	.byte	0x03, 0x19
        /*00c6*/ 	.short	0x0018


	//----- nvinfo : EIATTR_PARAM_CBANK
	.align		4
        /*00c8*/ 	.byte	0x04, 0x0a
        /*00ca*/ 	.short	(.L_27 - .L_26)
	.align		4
.L_26:
        /*00cc*/ 	.word	index@(.nv.constant0.triton_per_fused__softmax_9)
        /*00d0*/ 	.short	0x0210
        /*00d2*/ 	.short	0x0018


	//----- nvinfo : EIATTR_SW_WAR
	.align		4
.L_27:
        /*00d4*/ 	.byte	0x04, 0x36
        /*00d6*/ 	.short	(.L_29 - .L_28)
.L_28:
        /*00d8*/ 	.word	0x00000008
.L_29:


//--------------------- .nv.callgraph             --------------------------
	.section	.nv.callgraph,"",@"SHT_CUDA_CALLGRAPH"
	.align	4
	.sectionentsize	8
	.align		4
        /*0000*/ 	.word	0x00000000
	.align		4
        /*0004*/ 	.word	0xffffffff
	.align		4
        /*0008*/ 	.word	0x00000000
	.align		4
        /*000c*/ 	.word	0xfffffffe
	.align		4
        /*0010*/ 	.word	0x00000000
	.align		4
        /*0014*/ 	.word	0xfffffffd
	.align		4
        /*0018*/ 	.word	0x00000000
	.align		4
        /*001c*/ 	.word	0xfffffffc


//--------------------- .text.triton_per_fused__softmax_9 --------------------------
	.section	.text.triton_per_fused__softmax_9,"ax",@progbits
	.align	128
        .global         triton_per_fused__softmax_9
        .type           triton_per_fused__softmax_9,@function
        .size           triton_per_fused__softmax_9,(.L_x_1 - triton_per_fused__softmax_9)
        .other          triton_per_fused__softmax_9,@"STO_CUDA_ENTRY STV_DEFAULT"
triton_per_fused__softmax_9:
.text.triton_per_fused__softmax_9:
[----:B------:R-:W0:Y:S02]  /*0000*/  LDC R1, c[0x0][0x28] ;  /* 0x00000a00ff017b82 */ /* 0x000e240000000800 */
[----:B------:R-:W1:Y:S01]  /*0010*/  S2R R3, SR_CTAID.X ;  /* 0x0000000000037919 */ /* 0x000e620000002500 */
[----:B------:R-:W2:Y:S01]  /*0020*/  LDC.64 R6, c[0x0][0x210] ;  /* 0x00008400ff067b82 */ /* 0x000ea20000000a00 */
[----:B------:R-:W-:Y:S01]  /*0030*/  IMAD.MOV.U32 R0, RZ, RZ, RZ ;  /* 0x000000ffff007224 */ /* 0x000fe200078e00ff */
[----:B------:R-:W-:Y:S01]  /*0040*/  ULDC.64 UR4, c[0x0][0x208] ;  /* 0x0000820000047ab9 */ /* 0x000fe20000000a00 */
[----:B------:R-:W3:Y:S01]  /*0050*/  S2R R8, SR_TID.X ;  /* 0x0000000000087919 */ /* 0x000ee20000002100 */
[----:B-1----:R-:W-:Y:S02]  /*0060*/  ISETP.GE.AND P0, PT, R3, 0x330, PT ;  /* 0x000003300300780c */ /* 0x002fe40003f06270 */
[----:B---3--:R-:W-:-:S04]  /*0070*/  LOP3.LUT R5, R8, 0x1f, RZ, 0xc0, !PT ;  /* 0x0000001f08057812 */ /* 0x008fc800078ec0ff */
[----:B------:R-:W-:Y:S01]  /*0080*/  ISETP.LT.U32.AND P0, PT, R5, 0x11, !P0 ;  /* 0x000000110500780c */ /* 0x000fe20004701070 */
[----:B------:R-:W-:-:S04]  /*0090*/  IMAD R9, R3, 0x11, R5 ;  /* 0x0000001103097824 */ /* 0x000fc800078e0205 */
[----:B--2---:R-:W-:-:S08]  /*00a0*/  IMAD.WIDE R6, R9, 0x4, R6 ;  /* 0x0000000409067825 */ /* 0x004fd000078e0206 */
[----:B------:R-:W2:Y:S01]  /*00b0*/  @P0 LDG.E R0, desc[UR4][R6.64] ;  /* 0x0000000406000981 */ /* 0x000ea2000c1e1900 */
[----:B------:R-:W-:Y:S02]  /*00c0*/  LOP3.LUT P3, RZ, R8, 0x20, RZ, 0xc0, !PT ;  /* 0x0000002008ff7812 */ /* 0x000fe4000786c0ff */
[----:B--2---:R-:W-:-:S04]  /*00d0*/  SEL R0, R0, RZ, P0 ;  /* 0x000000ff00007207 */ /* 0x004fc80000000000 */
[----:B------:R-:W-:-:S04]  /*00e0*/  FSEL R9, R0, -INF , P0 ;  /* 0xff80000000097808 */ /* 0x000fc80000000000 */
[C---:B------:R-:W-:Y:S01]  /*00f0*/  FSETP.NAN.AND P2, PT, R9.reuse, R9, PT ;  /* 0x000000090900720b */ /* 0x040fe20003f48000 */
[----:B------:R-:W1:Y:S02]  /*0100*/  SHFL.BFLY PT, R2, R9, 0x10, 0x1f ;  /* 0x0e001f0009027f89 */ /* 0x000e6400000e0000 */
[----:B-1----:R-:W-:-:S13]  /*0110*/  FSETP.GT.AND P1, PT, R9, R2, PT ;  /* 0x000000020900720b */ /* 0x002fda0003f24000 */
[----:B------:R-:W-:-:S04]  /*0120*/  @!P1 FSEL R9, R9, R2, P2 ;  /* 0x0000000209099208 */ /* 0x000fc80001000000 */
        /* <DEDUP_REMOVED lines=15> */
[----:B------:R-:W-:-:S05]  /*0220*/  @!P1 FSEL R9, R9, R2, P2 ;  /* 0x0000000209099208 */ /* 0x000fca0001000000 */
[----:B------:R-:W-:-:S04]  /*0230*/  FADD R0, R0, -R9 ;  /* 0x8000000900007221 */ /* 0x000fc80000000000 */
[----:B------:R-:W-:-:S04]  /*0240*/  FMUL R0, R0, 0.125 ;  /* 0x3e00000000007820 */ /* 0x000fc80000400000 */
[----:B------:R-:W-:-:S05]  /*0250*/  FMUL R0, R0, 1.4426950216293334961 ;  /* 0x3fb8aa3b00007820 */ /* 0x000fca0000400000 */
[----:B------:R-:W-:-:S13]  /*0260*/  FSETP.GEU.AND P1, PT, R0, -126, PT ;  /* 0xc2fc00000000780b */ /* 0x000fda0003f2e000 */
[----:B------:R-:W-:-:S04]  /*0270*/  @!P1 FMUL R0, R0, 0.5 ;  /* 0x3f00000000009820 */ /* 0x000fc80000400000 */
[----:B------:R-:W1:Y:S02]  /*0280*/  MUFU.EX2 R4, R0 ;  /* 0x0000000000047308 */ /* 0x000e640000000800 */
[----:B-1----:R-:W-:-:S05]  /*0290*/  @!P1 FMUL R4, R4, R4 ;  /* 0x0000000404049220 */ /* 0x002fca0000400000 */
[----:B------:R-:W-:Y:S02]  /*02a0*/  FSEL R2, R4, RZ, P0 ;  /* 0x000000ff04027208 */ /* 0x000fe40000000000 */
[----:B------:R-:W-:-:S03]  /*02b0*/  PLOP3.LUT P0, PT, P3, P0, PT, 0x8, 0x0 ;  /* 0x000000000000781c */ /* 0x000fc60001f00170 */
[----:B------:R-:W1:Y:S02]  /*02c0*/  SHFL.BFLY PT, R7, R2, 0x10, 0x1f ;  /* 0x0e001f0002077f89 */ /* 0x000e6400000e0000 */
[----:B-1----:R-:W-:Y:S01]  /*02d0*/  FADD R7, R2, R7 ;  /* 0x0000000702077221 */ /* 0x002fe20000000000 */
[----:B------:R-:W-:-:S04]  /*02e0*/  IMAD.MOV.U32 R2, RZ, RZ, RZ ;  /* 0x000000ffff027224 */ /* 0x000fc800078e00ff */
[----:B------:R-:W1:Y:S02]  /*02f0*/  SHFL.BFLY PT, R6, R7, 0x8, 0x1f ;  /* 0x0d001f0007067f89 */ /* 0x000e6400000e0000 */
[----:B-1----:R-:W-:-:S05]  /*0300*/  FADD R9, R7, R6 ;  /* 0x0000000607097221 */ /* 0x002fca0000000000 */
[----:B------:R-:W1:Y:S02]  /*0310*/  SHFL.BFLY PT, R6, R9, 0x4, 0x1f ;  /* 0x0c801f0009067f89 */ /* 0x000e6400000e0000 */
[----:B-1----:R-:W-:Y:S02]  /*0320*/  FADD R10, R9, R6 ;  /* 0x00000006090a7221 */ /* 0x002fe40000000000 */
[----:B------:R-:W1:Y:S03]  /*0330*/  LDC.64 R6, c[0x0][0x218] ;  /* 0x00008600ff067b82 */ /* 0x000e660000000a00 */
[----:B------:R-:W2:Y:S02]  /*0340*/  SHFL.BFLY PT, R11, R10, 0x2, 0x1f ;  /* 0x0c401f000a0b7f89 */ /* 0x000ea400000e0000 */
[----:B--2---:R-:W-:-:S05]  /*0350*/  FADD R11, R10, R11 ;  /* 0x0000000b0a0b7221 */ /* 0x004fca0000000000 */
[----:B------:R-:W2:Y:S02]  /*0360*/  SHFL.BFLY PT, R0, R11, 0x1, 0x1f ;  /* 0x0c201f000b007f89 */ /* 0x000ea400000e0000 */
[----:B--2---:R-:W-:Y:S01]  /*0370*/  FADD R12, R11, R0 ;  /* 0x000000000b0c7221 */ /* 0x004fe20000000000 */
[----:B------:R-:W-:-:S04]  /*0380*/  IMAD.HI R0, R3, -0x5f5f5f5f, R2 ;  /* 0xa0a0a0a103007827 */ /* 0x000fc800078e0202 */
[C---:B------:R-:W-:Y:S02]  /*0390*/  FSETP.GT.AND P1, PT, |R12|.reuse, 8.50705917302346158658e+37, PT ;  /* 0x7e8000000c00780b */ /* 0x040fe40003f24200 */
[----:B------:R-:W-:Y:S02]  /*03a0*/  FSETP.GEU.AND P2, PT, |R12|, 1.175494350822287508e-38, PT ;  /* 0x008000000c00780b */ /* 0x000fe40003f4e200 */
[----:B------:R-:W-:-:S04]  /*03b0*/  SHF.R.U32.HI R9, RZ, 0x1f, R0 ;  /* 0x0000001fff097819 */ /* 0x000fc80000011600 */
[----:B------:R-:W-:-:S05]  /*03c0*/  LEA.HI.SX32 R9, R0, R9, 0x19 ;  /* 0x0000000900097211 */ /* 0x000fca00078fcaff */
[----:B------:R-:W-:Y:S01]  /*03d0*/  @P1 FMUL R12, R12, 0.25 ;  /* 0x3e8000000c0c1820 */ /* 0x000fe20000400000 */
[C---:B------:R-:W-:Y:S02]  /*03e0*/  IMAD R2, R9.reuse, -0xcc, R3 ;  /* 0xffffff3409027824 */ /* 0x040fe400078e0203 */
[----:B------:R-:W-:Y:S01]  /*03f0*/  @P1 FMUL R4, R4, 0.25 ;  /* 0x3e80000004041820 */ /* 0x000fe20000400000 */
[----:B------:R-:W-:Y:S01]  /*0400*/  @!P2 FMUL R12, R12, 16777216 ;  /* 0x4b8000000c0ca820 */ /* 0x000fe20000400000 */
[----:B------:R-:W-:Y:S02]  /*0410*/  IMAD R2, R2, 0x11, R5 ;  /* 0x0000001102027824 */ /* 0x000fe400078e0205 */
[----:B------:R-:W-:Y:S01]  /*0420*/  @!P2 FMUL R4, R4, 16777216 ;  /* 0x4b8000000404a820 */ /* 0x000fe20000400000 */
[----:B------:R-:W2:Y:S01]  /*0430*/  MUFU.RCP R11, R12 ;  /* 0x0000000c000b7308 */ /* 0x000ea20000001000 */
[----:B------:R-:W-:-:S04]  /*0440*/  IMAD R3, R9, 0xda0, R2 ;  /* 0x00000da009037824 */ /* 0x000fc800078e0202 */
[----:B-1----:R-:W-:-:S04]  /*0450*/  IMAD.WIDE R2, R3, 0x4, R6 ;  /* 0x0000000403027825 */ /* 0x002fc800078e0206 */
[----:B--2---:R-:W-:Y:S01]  /*0460*/  FMUL R11, R11, R4 ;  /* 0x000000040b0b7220 */ /* 0x004fe20000400000 */
[----:B------:R-:W-:Y:S06]  /*0470*/  @!P0 EXIT ;  /* 0x000000000000894d */ /* 0x000fec0003800000 */
[----:B------:R-:W-:Y:S01]  /*0480*/  STG.E desc[UR4][R2.64], R11 ;  /* 0x0000000b02007986 */ /* 0x000fe2000c101904 */
[----:B------:R-:W-:Y:S05]  /*0490*/  EXIT ;  /* 0x000000000000794d */ /* 0x000fea0003800000 */
.L_x_0:
[----:B------:R-:W-:-:S00]  /*04a0*/  BRA `(.L_x_0) ;  /* 0xfffffffc00fc7947 */ /* 0x000fc0000383ffff */
[----:B------:R-:W-:-:S00]  /*04b0*/  NOP ;  /* 0x0000000000007918 */ /* 0x000fc00000000000 */
        /* <DEDUP_REMOVED lines=12> */
.L_x_1:


//--------------------- .nv.constant0.triton_per_fused__softmax_9 --------------------------
	.section	.nv.constant0.triton_per_fused__softmax_9,"a",@progbits
	.sectionflags	@""
	.align	4
.nv.constant0.triton_per_fused__softmax_9:
	.zero		552
